//
// Generated by NVIDIA NVVM Compiler
//
// Compiler Build ID: CL-36424714
// Cuda compilation tools, release 13.0, V13.0.88
// Based on NVVM 20.0.0
//

.version 9.0
.target sm_100
.address_size 64

	// .globl	_Z7isPrimePix

.visible .entry _Z7isPrimePix(
	.param .u64 .ptr .align 1 _Z7isPrimePix_param_0,
	.param .u64 _Z7isPrimePix_param_1
)
{
	.reg .pred 	%p<8>;
	.reg .b32 	%r<14>;
	.reg .b32 	%f<3>;
	.reg .b64 	%rd<20>;

	ld.param.u64 	%rd9, [_Z7isPrimePix_param_0];
	ld.param.u64 	%rd10, [_Z7isPrimePix_param_1];
	mov.u32 	%r2, %ctaid.x;
	mov.u32 	%r3, %ntid.x;
	mov.u32 	%r4, %tid.x;
	mad.lo.s32 	%r5, %r2, %r3, %r4;
	mul.wide.u32 	%rd1, %r5, 2;
	or.b64  	%rd2, %rd1, 1;
	setp.eq.s32 	%p1, %r5, 0;
	setp.ge.s64 	%p2, %rd2, %rd10;
	or.pred  	%p3, %p1, %p2;
	@%p3 bra 	$L__BB0_9;
	cvt.rn.f32.u64 	%f1, %rd2;
	sqrt.rn.f32 	%f2, %f1;
	cvt.rzi.s64.f32 	%rd3, %f2;
	setp.lt.s64 	%p4, %rd3, 2;
	mov.b32 	%r7, 1;
	mov.u32 	%r13, %r7;
	@%p4 bra 	$L__BB0_8;
	mov.b64 	%rd18, 2;
	cvt.u32.u64 	%r9, %rd2;
	bra.uni 	$L__BB0_4;
$L__BB0_3:
	add.s64 	%rd4, %rd18, 1;
	setp.eq.s64 	%p7, %rd18, %rd3;
	mov.u64 	%rd18, %rd4;
	mov.u32 	%r13, %r7;
	@%p7 bra 	$L__BB0_8;
$L__BB0_4:
	or.b64  	%rd13, %rd2, %rd18;
	and.b64  	%rd14, %rd13, -4294967296;
	setp.ne.s64 	%p5, %rd14, 0;
	@%p5 bra 	$L__BB0_6;
	cvt.u32.u64 	%r8, %rd18;
	rem.u32 	%r10, %r9, %r8;
	cvt.u64.u32 	%rd19, %r10;
	bra.uni 	$L__BB0_7;
$L__BB0_6:
	rem.u64 	%rd19, %rd2, %rd18;
$L__BB0_7:
	setp.ne.s64 	%p6, %rd19, 0;
	mov.b32 	%r13, 0;
	@%p6 bra 	$L__BB0_3;
$L__BB0_8:
	cvta.to.global.u64 	%rd15, %rd9;
	shl.b64 	%rd16, %rd1, 2;
	add.s64 	%rd17, %rd15, %rd16;
	st.global.u32 	[%rd17+4], %r13;
$L__BB0_9:
	ret;

}


// ===== COMPILED SASS (sm_100) =====

	.target	sm_100

	.elftype	@"ET_EXEC"


//--------------------- .note.nv.tkinfo           --------------------------
	.section	.note.nv.tkinfo,"",@"SHT_NOTE"
	.sectionflags	@"SHF_NOTE_NV_TKINFO"
	.tkinfo
        /*0018*/ 	.word	0x00000002
        /*0030*/ 	.string	""
        /*0030*/ 	.string	"ptxas"
        /*0030*/ 	.string	"Cuda compilation tools, release 13.0, V13.0.88"
        /*0030*/ 	.string	"Build cuda_13.0.r13.0/compiler.36424714_0"
        /*0030*/ 	.string	"-arch sm_100 -m 64 "



//--------------------- .note.nv.cuinfo           --------------------------
	.section	.note.nv.cuinfo,"",@"SHT_NOTE"
	.sectionflags	@"SHF_NOTE_NV_CUINFO"
        /*0018*/ 	.short	0x0002
        /*001a*/ 	.short	0x0064
        /*001c*/ 	.short	0x0082
	.zero		2


//--------------------- .nv.info                  --------------------------
	.section	.nv.info,"",@"SHT_CUDA_INFO"
	.align	4


	//----- nvinfo : EIATTR_REGCOUNT
	.align		4
        /*0000*/ 	.byte	0x04, 0x2f
        /*0002*/ 	.short	(.L_1 - .L_0)
	.align		4
.L_0:
        /*0004*/ 	.word	index@(_Z7isPrimePix)
        /*0008*/ 	.word	0x00000018


	//----- nvinfo : EIATTR_FRAME_SIZE
	.align		4
.L_1:
        /*000c*/ 	.byte	0x04, 0x11
        /*000e*/ 	.short	(.L_3 - .L_2)
	.align		4
.L_2:
        /*0010*/ 	.word	index@($__internal_1_$__cuda_sm20_sqrt_rn_f32_slowpath)
        /*0014*/ 	.word	0x00000000


	//----- nvinfo : EIATTR_FRAME_SIZE
	.align		4
.L_3:
        /*0018*/ 	.byte	0x04, 0x11
        /*001a*/ 	.short	(.L_5 - .L_4)
	.align		4
.L_4:
        /*001c*/ 	.word	index@($__internal_0_$__cuda_sm20_rem_u64)
        /*0020*/ 	.word	0x00000000


	//----- nvinfo : EIATTR_FRAME_SIZE
	.align		4
.L_5:
        /*0024*/ 	.byte	0x04, 0x11
        /*0026*/ 	.short	(.L_7 - .L_6)
	.align		4
.L_6:
        /*0028*/ 	.word	index@(_Z7isPrimePix)
        /*002c*/ 	.word	0x00000000


	//----- nvinfo : EIATTR_MIN_STACK_SIZE
	.align		4
.L_7:
        /*0030*/ 	.byte	0x04, 0x12
        /*0032*/ 	.short	(.L_9 - .L_8)
	.align		4
.L_8:
        /*0034*/ 	.word	index@(_Z7isPrimePix)
        /*0038*/ 	.word	0x00000000
.L_9:


//--------------------- .nv.compat                --------------------------
	.section	.nv.compat,"",@"SHT_CUDA_COMPAT_INFO"
	.align	4
        /*0000*/ 	.byte	0x02, 0x09, 0x00, 0x00, 0x02, 0x02, 0x01, 0x00, 0x02, 0x05, 0x05, 0x00, 0x03, 0x07, 0x01, 0x01
        /*0010*/ 	.byte	0x02, 0x03, 0x00, 0x00, 0x02, 0x06, 0x01, 0x00, 0x04, 0x0b, 0x08, 0x00, 0x01, 0x00, 0x00, 0x00
        /*0020*/ 	.byte	0x00, 0x00, 0x00, 0x00


//--------------------- .nv.info._Z7isPrimePix    --------------------------
	.section	.nv.info._Z7isPrimePix,"",@"SHT_CUDA_INFO"
	.sectionflags	@""
	.align	4


	//----- nvinfo : EIATTR_CUDA_API_VERSION
	.align		4
        /*0000*/ 	.byte	0x04, 0x37
        /*0002*/ 	.short	(.L_11 - .L_10)
.L_10:
        /*0004*/ 	.word	0x00000082


	//----- nvinfo : EIATTR_KPARAM_INFO
	.align		4
.L_11:
        /*0008*/ 	.byte	0x04, 0x17
        /*000a*/ 	.short	(.L_13 - .L_12)
.L_12:
        /*000c*/ 	.word	0x00000000
        /*0010*/ 	.short	0x0001
        /*0012*/ 	.short	0x0008
        /*0014*/ 	.byte	0x00, 0xf0, 0x21, 0x00


	//----- nvinfo : EIATTR_KPARAM_INFO
	.align		4
.L_13:
        /*0018*/ 	.byte	0x04, 0x17
        /*001a*/ 	.short	(.L_15 - .L_14)
.L_14:
        /*001c*/ 	.word	0x00000000
        /*0020*/ 	.short	0x0000
        /*0022*/ 	.short	0x0000
        /*0024*/ 	.byte	0x00, 0xf5, 0x21, 0x00


	//----- nvinfo : EIATTR_SPARSE_MMA_MASK
	.align		4
.L_15:
        /*0028*/ 	.byte	0x03, 0x50
        /*002a*/ 	.short	0x0000


	//----- nvinfo : EIATTR_MAXREG_COUNT
	.align		4
        /*002c*/ 	.byte	0x03, 0x1b
        /*002e*/ 	.short	0x00ff


	//----- nvinfo : EIATTR_MERCURY_ISA_VERSION
	.align		4
        /*0030*/ 	.byte	0x03, 0x5f
        /*0032*/ 	.short	0x0101


	//----- nvinfo : EIATTR_VRC_CTA_INIT_COUNT
	.align		4
        /*0034*/ 	.byte	0x02, 0x4a
	.zero		1
	.zero		1


	//----- nvinfo : EIATTR_EXIT_INSTR_OFFSETS
	.align		4
        /*0038*/ 	.byte	0x04, 0x1c
        /*003a*/ 	.short	(.L_17 - .L_16)


	//   ....[0]....
.L_16:
        /*003c*/ 	.word	0x000000b0


	//   ....[1]....
        /*0040*/ 	.word	0x00000500


	//----- nvinfo : EIATTR_CRS_STACK_SIZE
	.align		4
.L_17:
        /*0044*/ 	.byte	0x04, 0x1e
        /*0046*/ 	.short	(.L_19 - .L_18)
.L_18:
        /*0048*/ 	.word	0x00000000


	//----- nvinfo : EIATTR_CBANK_PARAM_SIZE
	.align		4
.L_19:
        /*004c*/ 	.byte	0x03, 0x19
        /*004e*/ 	.short	0x0010


	//----- nvinfo : EIATTR_PARAM_CBANK
	.align		4
        /*0050*/ 	.byte	0x04, 0x0a
        /*0052*/ 	.short	(.L_21 - .L_20)
	.align		4
.L_20:
        /*0054*/ 	.word	index@(.nv.constant0._Z7isPrimePix)
        /*0058*/ 	.short	0x0380
        /*005a*/ 	.short	0x0010


	//----- nvinfo : EIATTR_SW_WAR
	.align		4
.L_21:
        /*005c*/ 	.byte	0x04, 0x36
        /*005e*/ 	.short	(.L_23 - .L_22)
.L_22:
        /*0060*/ 	.word	0x00000008
.L_23:


//--------------------- .nv.callgraph             --------------------------
	.section	.nv.callgraph,"",@"SHT_CUDA_CALLGRAPH"
	.align	4
	.sectionentsize	8
	.align		4
        /*0000*/ 	.word	0x00000000
	.align		4
        /*0004*/ 	.word	0xffffffff
	.align		4
        /*0008*/ 	.word	0x00000000
	.align		4
        /*000c*/ 	.word	0xfffffffe
	.align		4
        /*0010*/ 	.word	0x00000000
	.align		4
        /*0014*/ 	.word	0xfffffffd
	.align		4
        /*0018*/ 	.word	0x00000000
	.align		4
        /*001c*/ 	.word	0xfffffffc


//--------------------- .text._Z7isPrimePix       --------------------------
	.section	.text._Z7isPrimePix,"ax",@progbits
	.align	128
        .global         _Z7isPrimePix
        .type           _Z7isPrimePix,@function
        .size           _Z7isPrimePix,(.L_x_13 - _Z7isPrimePix)
        .other          _Z7isPrimePix,@"STO_CUDA_ENTRY STV_DEFAULT"
_Z7isPrimePix:
.text._Z7isPrimePix:
[----:B------:R-:W-:Y:S01]  /*0000*/  LDC R1, c[0x0][0x37c] ;  /* 0x0000df00ff017b82 */ /* 0x000fe20000000800 */
[----:B------:R-:W0:Y:S07]  /*0010*/  S2R R3, SR_TID.X ;  /* 0x0000000000037919 */ /* 0x000e2e0000002100 */
[----:B------:R-:W0:Y:S01]  /*0020*/  S2UR UR4, SR_CTAID.X ;  /* 0x00000000000479c3 */ /* 0x000e220000002500 */
[----:B------:R-:W1:Y:S07]  /*0030*/  LDCU.64 UR6, c[0x0][0x388] ;  /* 0x00007100ff0677ac */ /* 0x000e6e0008000a00 */
[----:B------:R-:W0:Y:S02]  /*0040*/  LDC R8, c[0x0][0x360] ;  /* 0x0000d800ff087b82 */ /* 0x000e240000000800 */
[----:B0-----:R-:W-:-:S04]  /*0050*/  IMAD R8, R8, UR4, R3 ;  /* 0x0000000408087c24 */ /* 0x001fc8000f8e0203 */
[----:B------:R-:W-:-:S03]  /*0060*/  IMAD.WIDE.U32 R2, R8, 0x2, RZ ;  /* 0x0000000208027825 */ /* 0x000fc600078e00ff */
[----:B------:R-:W-:-:S04]  /*0070*/  LOP3.LUT R4, R2, 0x1, RZ, 0xfc, !PT ;  /* 0x0000000102047812 */ /* 0x000fc800078efcff */
[----:B-1----:R-:W-:-:S04]  /*0080*/  ISETP.GE.U32.AND P0, PT, R4, UR6, PT ;  /* 0x0000000604007c0c */ /* 0x002fc8000bf06070 */
[----:B------:R-:W-:-:S04]  /*0090*/  ISETP.GE.AND.EX P0, PT, R3, UR7, PT, P0 ;  /* 0x0000000703007c0c */ /* 0x000fc8000bf06300 */
[----:B------:R-:W-:-:S13]  /*00a0*/  ISETP.EQ.OR P0, PT, R8, RZ, P0 ;  /* 0x000000ff0800720c */ /* 0x000fda0000702670 */
[----:B------:R-:W-:Y:S05]  /*00b0*/  @P0 EXIT ;  /* 0x000000000000094d */ /* 0x000fea0003800000 */
[----:B------:R-:W-:Y:S01]  /*00c0*/  IMAD.MOV.U32 R5, RZ, RZ, R3 ;  /* 0x000000ffff057224 */ /* 0x000fe200078e0003 */
[----:B------:R-:W-:Y:S03]  /*00d0*/  BSSY.RECONVERGENT B0, `(.L_x_0) ;  /* 0x0000010000007945 */ /* 0x000fe60003800200 */
[----:B------:R-:W0:Y:S02]  /*00e0*/  I2F.U64 R0, R4 ;  /* 0x0000000400007312 */ /* 0x000e240000301000 */
[----:B0-----:R-:W-:-:S06]  /*00f0*/  VIADD R6, R0, 0xf3000000 ;  /* 0xf300000000067836 */ /* 0x001fcc0000000000 */
[----:B------:R0:W1:Y:S01]  /*0100*/  MUFU.RSQ R7, R0 ;  /* 0x0000000000077308 */ /* 0x0000620000001400 */
[----:B------:R-:W-:-:S13]  /*0110*/  ISETP.GT.U32.AND P0, PT, R6, 0x727fffff, PT ;  /* 0x727fffff0600780c */ /* 0x000fda0003f04070 */
[----:B0-----:R-:W-:Y:S05]  /*0120*/  @!P0 BRA `(.L_x_1) ;  /* 0x0000000000188947 */ /* 0x001fea0003800000 */
[----:B------:R-:W-:Y:S01]  /*0130*/  BSSY.RECONVERGENT B1, `(.L_x_2) ;  /* 0x0000003000017945 */ /* 0x000fe20003800200 */
[----:B------:R-:W-:-:S07]  /*0140*/  MOV R12, 0x160 ;  /* 0x00000160000c7802 */ /* 0x000fce0000000f00 */
[----:B-1----:R-:W-:Y:S05]  /*0150*/  CALL.REL.NOINC `($__internal_1_$__cuda_sm20_sqrt_rn_f32_slowpath) ;  /* 0x0000000400f47944 */ /* 0x002fea0003c00000 */
[----:B------:R-:W-:Y:S05]  /*0160*/  BSYNC.RECONVERGENT B1 ;  /* 0x0000000000017941 */ /* 0x000fea0003800200 */
.L_x_2:
[----:B------:R-:W-:Y:S01]  /*0170*/  MOV R6, R0 ;  /* 0x0000000000067202 */ /* 0x000fe20000000f00 */
[----:B------:R-:W-:Y:S06]  /*0180*/  BRA `(.L_x_3) ;  /* 0x0000000000107947 */ /* 0x000fec0003800000 */
.L_x_1:
[----:B-1----:R-:W-:Y:S01]  /*0190*/  FMUL.FTZ R9, R0, R7 ;  /* 0x0000000700097220 */ /* 0x002fe20000410000 */
[----:B------:R-:W-:-:S03]  /*01a0*/  FMUL.FTZ R6, R7, 0.5 ;  /* 0x3f00000007067820 */ /* 0x000fc60000410000 */
[----:B------:R-:W-:-:S04]  /*01b0*/  FFMA R0, -R9, R9, R0 ;  /* 0x0000000909007223 */ /* 0x000fc80000000100 */
[----:B------:R-:W-:-:S07]  /*01c0*/  FFMA R6, R0, R6, R9 ;  /* 0x0000000600067223 */ /* 0x000fce0000000009 */
.L_x_3:
[----:B------:R-:W-:Y:S05]  /*01d0*/  BSYNC.RECONVERGENT B0 ;  /* 0x0000000000007941 */ /* 0x000fea0003800200 */
.L_x_0:
[----:B------:R-:W0:Y:S01]  /*01e0*/  F2I.S64.TRUNC R6, R6 ;  /* 0x0000000600067311 */ /* 0x000e22000020d900 */
[----:B------:R-:W1:Y:S01]  /*01f0*/  LDCU.64 UR4, c[0x0][0x358] ;  /* 0x00006b00ff0477ac */ /* 0x000e620008000a00 */
[----:B------:R-:W-:Y:S01]  /*0200*/  BSSY.RECONVERGENT B0, `(.L_x_4) ;  /* 0x000002c000007945 */ /* 0x000fe20003800200 */
[----:B------:R-:W-:Y:S01]  /*0210*/  IMAD.MOV.U32 R13, RZ, RZ, 0x1 ;  /* 0x00000001ff0d7424 */ /* 0x000fe200078e00ff */
[----:B0-----:R-:W-:-:S04]  /*0220*/  ISETP.GE.U32.AND P0, PT, R6, 0x2, PT ;  /* 0x000000020600780c */ /* 0x001fc80003f06070 */
[----:B------:R-:W-:-:S13]  /*0230*/  ISETP.GE.AND.EX P0, PT, R7, RZ, PT, P0 ;  /* 0x000000ff0700720c */ /* 0x000fda0003f06300 */
[----:B-1----:R-:W-:Y:S05]  /*0240*/  @!P0 BRA `(.L_x_5) ;  /* 0x00000000009c8947 */ /* 0x002fea0003800000 */
[----:B------:R-:W-:Y:S02]  /*0250*/  HFMA2 R11, -RZ, RZ, 0, 0 ;  /* 0x00000000ff0b7431 */ /* 0x000fe400000001ff */
[----:B------:R-:W-:-:S07]  /*0260*/  IMAD.MOV.U32 R9, RZ, RZ, 0x2 ;  /* 0x00000002ff097424 */ /* 0x000fce00078e00ff */
.L_x_9:
[----:B------:R-:W-:Y:S01]  /*0270*/  LOP3.LUT R0, R3, R11, RZ, 0xfc, !PT ;  /* 0x0000000b03007212 */ /* 0x000fe200078efcff */
[----:B------:R-:W-:Y:S03]  /*0280*/  BSSY.RECONVERGENT B1, `(.L_x_6) ;  /* 0x000001b000017945 */ /* 0x000fe60003800200 */
[----:B------:R-:W-:-:S13]  /*0290*/  ISETP.NE.U32.AND P0, PT, R0, RZ, PT ;  /* 0x000000ff0000720c */ /* 0x000fda0003f05070 */
[----:B------:R-:W-:Y:S05]  /*02a0*/  @P0 BRA `(.L_x_7) ;  /* 0x0000000000500947 */ /* 0x000fea0003800000 */
[----:B------:R-:W0:Y:S01]  /*02b0*/  I2F.U32.RP R0, R9 ;  /* 0x0000000900007306 */ /* 0x000e220000209000 */
[----:B------:R-:W-:-:S07]  /*02c0*/  ISETP.NE.U32.AND P1, PT, R9, RZ, PT ;  /* 0x000000ff0900720c */ /* 0x000fce0003f25070 */
[----:B0-----:R-:W0:Y:S02]  /*02d0*/  MUFU.RCP R0, R0 ;  /* 0x0000000000007308 */ /* 0x001e240000001000 */
[----:B0-----:R-:W-:-:S06]  /*02e0*/  VIADD R12, R0, 0xffffffe ;  /* 0x0ffffffe000c7836 */ /* 0x001fcc0000000000 */
[----:B------:R0:W1:Y:S02]  /*02f0*/  F2I.FTZ.U32.TRUNC.NTZ R13, R12 ;  /* 0x0000000c000d7305 */ /* 0x000064000021f000 */
[----:B0-----:R-:W-:Y:S01]  /*0300*/  MOV R12, RZ ;  /* 0x000000ff000c7202 */ /* 0x001fe20000000f00 */
[----:B-1----:R-:W-:-:S04]  /*0310*/  IMAD.MOV R10, RZ, RZ, -R13 ;  /* 0x000000ffff0a7224 */ /* 0x002fc800078e0a0d */
[----:B------:R-:W-:-:S04]  /*0320*/  IMAD R15, R10, R9, RZ ;  /* 0x000000090a0f7224 */ /* 0x000fc800078e02ff */
[----:B------:R-:W-:-:S06]  /*0330*/  IMAD.HI.U32 R13, R13, R15, R12 ;  /* 0x0000000f0d0d7227 */ /* 0x000fcc00078e000c */
[----:B------:R-:W-:-:S04]  /*0340*/  IMAD.HI.U32 R13, R13, R4, RZ ;  /* 0x000000040d0d7227 */ /* 0x000fc800078e00ff */
[----:B------:R-:W-:-:S04]  /*0350*/  IMAD.MOV R13, RZ, RZ, -R13 ;  /* 0x000000ffff0d7224 */ /* 0x000fc800078e0a0d */
[----:B------:R-:W-:-:S05]  /*0360*/  IMAD R10, R9, R13, R4 ;  /* 0x0000000d090a7224 */ /* 0x000fca00078e0204 */
[----:B------:R-:W-:-:S13]  /*0370*/  ISETP.GE.U32.AND P0, PT, R10, R9, PT ;  /* 0x000000090a00720c */ /* 0x000fda0003f06070 */
[----:B------:R-:W-:-:S04]  /*0380*/  @P0 IADD3 R10, PT, PT, R10, -R9, RZ ;  /* 0x800000090a0a0210 */ /* 0x000fc80007ffe0ff */
[----:B------:R-:W-:-:S13]  /*0390*/  ISETP.GE.U32.AND P0, PT, R10, R9, PT ;  /* 0x000000090a00720c */ /* 0x000fda0003f06070 */
[----:B------:R-:W-:Y:S01]  /*03a0*/  @P0 IMAD.IADD R10, R10, 0x1, -R9 ;  /* 0x000000010a0a0824 */ /* 0x000fe200078e0a09 */
[----:B------:R-:W-:-:S04]  /*03b0*/  @!P1 LOP3.LUT R10, RZ, R9, RZ, 0x33, !PT ;  /* 0x00000009ff0a9212 */ /* 0x000fc800078e33ff */
[----:B------:R-:W-:-:S04]  /*03c0*/  ISETP.NE.U32.AND P0, PT, R10, RZ, PT ;  /* 0x000000ff0a00720c */ /* 0x000fc80003f05070 */
[----:B------:R-:W-:Y:S01]  /*03d0*/  ISETP.NE.AND.EX P0, PT, RZ, RZ, PT, P0 ;  /* 0x000000ffff00720c */ /* 0x000fe20003f05300 */
[----:B------:R-:W-:-:S12]  /*03e0*/  BRA `(.L_x_8) ;  /* 0x0000000000107947 */ /* 0x000fd80003800000 */
.L_x_7:
[----:B------:R-:W-:-:S07]  /*03f0*/  MOV R0, 0x410 ;  /* 0x0000041000007802 */ /* 0x000fce0000000f00 */
[----:B------:R-:W-:Y:S05]  /*0400*/  CALL.REL.NOINC `($__internal_0_$__cuda_sm20_rem_u64) ;  /* 0x0000000000407944 */ /* 0x000fea0003c00000 */
[----:B------:R-:W-:-:S04]  /*0410*/  ISETP.NE.U32.AND P0, PT, R10, RZ, PT ;  /* 0x000000ff0a00720c */ /* 0x000fc80003f05070 */
[----:B------:R-:W-:-:S13]  /*0420*/  ISETP.NE.AND.EX P0, PT, R14, RZ, PT, P0 ;  /* 0x000000ff0e00720c */ /* 0x000fda0003f05300 */
.L_x_8:
[----:B------:R-:W-:Y:S05]  /*0430*/  BSYNC.RECONVERGENT B1 ;  /* 0x0000000000017941 */ /* 0x000fea0003800200 */
.L_x_6:
[----:B------:R-:W-:Y:S01]  /*0440*/  HFMA2 R13, -RZ, RZ, 0, 0 ;  /* 0x00000000ff0d7431 */ /* 0x000fe200000001ff */
[----:B------:R-:W-:Y:S06]  /*0450*/  @!P0 BRA `(.L_x_5) ;  /* 0x0000000000188947 */ /* 0x000fec0003800000 */
[C---:B------:R-:W-:Y:S02]  /*0460*/  ISETP.NE.U32.AND P0, PT, R9.reuse, R6, PT ;  /* 0x000000060900720c */ /* 0x040fe40003f05070 */
[----:B------:R-:W-:Y:S02]  /*0470*/  IADD3 R9, P1, PT, R9, 0x1, RZ ;  /* 0x0000000109097810 */ /* 0x000fe40007f3e0ff */
[----:B------:R-:W-:-:S03]  /*0480*/  ISETP.NE.AND.EX P0, PT, R11, R7, PT, P0 ;  /* 0x000000070b00720c */ /* 0x000fc60003f05300 */
[----:B------:R-:W-:-:S10]  /*0490*/  IMAD.X R11, RZ, RZ, R11, P1 ;  /* 0x000000ffff0b7224 */ /* 0x000fd400008e060b */
[----:B------:R-:W-:Y:S05]  /*04a0*/  @P0 BRA `(.L_x_9) ;  /* 0xfffffffc00700947 */ /* 0x000fea000383ffff */
[----:B------:R-:W-:-:S07]  /*04b0*/  MOV R13, 0x1 ;  /* 0x00000001000d7802 */ /* 0x000fce0000000f00 */
.L_x_5:
[----:B------:R-:W-:Y:S05]  /*04c0*/  BSYNC.RECONVERGENT B0 ;  /* 0x0000000000007941 */ /* 0x000fea0003800200 */
.L_x_4:
[----:B------:R-:W0:Y:S02]  /*04d0*/  LDC.64 R2, c[0x0][0x380] ;  /* 0x0000e000ff027b82 */ /* 0x000e240000000a00 */
[----:B0-----:R-:W-:-:S05]  /*04e0*/  IMAD.WIDE.U32 R8, R8, 0x8, R2 ;  /* 0x0000000808087825 */ /* 0x001fca00078e0002 */
[----:B------:R-:W-:Y:S01]  /*04f0*/  STG.E desc[UR4][R8.64+0x4], R13 ;  /* 0x0000040d08007986 */ /* 0x000fe2000c101904 */
[----:B------:R-:W-:Y:S05]  /*0500*/  EXIT ;  /* 0x000000000000794d */ /* 0x000fea0003800000 */
        .weak           $__internal_0_$__cuda_sm20_rem_u64
        .type           $__internal_0_$__cuda_sm20_rem_u64,@function
        .size           $__internal_0_$__cuda_sm20_rem_u64,($__internal_1_$__cuda_sm20_sqrt_rn_f32_slowpath - $__internal_0_$__cuda_sm20_rem_u64)
$__internal_0_$__cuda_sm20_rem_u64:
[----:B------:R-:W-:Y:S01]  /*0510*/  IMAD.MOV.U32 R16, RZ, RZ, R9 ;  /* 0x000000ffff107224 */ /* 0x000fe200078e0009 */
[----:B------:R-:W-:-:S04]  /*0520*/  MOV R17, R11 ;  /* 0x0000000b00117202 */ /* 0x000fc80000000f00 */
[----:B------:R-:W0:Y:S08]  /*0530*/  I2F.U64.RP R10, R16 ;  /* 0x00000010000a7312 */ /* 0x000e300000309000 */
[----:B0-----:R-:W0:Y:S02]  /*0540*/  MUFU.RCP R10, R10 ;  /* 0x0000000a000a7308 */ /* 0x001e240000001000 */
[----:B0-----:R-:W-:-:S06]  /*0550*/  VIADD R12, R10, 0x1ffffffe ;  /* 0x1ffffffe0a0c7836 */ /* 0x001fcc0000000000 */
[----:B------:R-:W0:Y:S02]  /*0560*/  F2I.U64.TRUNC R12, R12 ;  /* 0x0000000c000c7311 */ /* 0x000e24000020d800 */
[----:B0-----:R-:W-:-:S04]  /*0570*/  IMAD.WIDE.U32 R14, R12, R9, RZ ;  /* 0x000000090c0e7225 */ /* 0x001fc800078e00ff */
[----:B------:R-:W-:Y:S01]  /*0580*/  IMAD R15, R12, R11, R15 ;  /* 0x0000000b0c0f7224 */ /* 0x000fe200078e020f */
[----:B------:R-:W-:-:S03]  /*0590*/  IADD3 R19, P0, PT, RZ, -R14, RZ ;  /* 0x8000000eff137210 */ /* 0x000fc60007f1e0ff */
[----:B------:R-:W-:Y:S02]  /*05a0*/  IMAD R15, R13, R9, R15 ;  /* 0x000000090d0f7224 */ /* 0x000fe400078e020f */
[----:B------:R-:W-:-:S03]  /*05b0*/  IMAD.HI.U32 R14, R12, R19, RZ ;  /* 0x000000130c0e7227 */ /* 0x000fc600078e00ff */
[----:B------:R-:W-:Y:S01]  /*05c0*/  IADD3.X R21, PT, PT, RZ, ~R15, RZ, P0, !PT ;  /* 0x8000000fff157210 */ /* 0x000fe200007fe4ff */
[----:B------:R-:W-:-:S04]  /*05d0*/  IMAD.MOV.U32 R15, RZ, RZ, R12 ;  /* 0x000000ffff0f7224 */ /* 0x000fc800078e000c */
[----:B------:R-:W-:-:S04]  /*05e0*/  IMAD.WIDE.U32 R14, P0, R12, R21, R14 ;  /* 0x000000150c0e7225 */ /* 0x000fc8000780000e */
[C---:B------:R-:W-:Y:S02]  /*05f0*/  IMAD R17, R13.reuse, R21, RZ ;  /* 0x000000150d117224 */ /* 0x040fe400078e02ff */
[----:B------:R-:W-:-:S04]  /*0600*/  IMAD.HI.U32 R14, P1, R13, R19, R14 ;  /* 0x000000130d0e7227 */ /* 0x000fc8000782000e */
[----:B------:R-:W-:Y:S01]  /*0610*/  IMAD.HI.U32 R21, R13, R21, RZ ;  /* 0x000000150d157227 */ /* 0x000fe200078e00ff */
[----:B------:R-:W-:-:S04]  /*0620*/  IADD3 R15, P2, PT, R17, R14, RZ ;  /* 0x0000000e110f7210 */ /* 0x000fc80007f5e0ff */
[----:B------:R-:W-:Y:S01]  /*0630*/  IADD3.X R10, PT, PT, R21, R13, RZ, P0, !PT ;  /* 0x0000000d150a7210 */ /* 0x000fe200007fe4ff */
[----:B------:R-:W-:-:S03]  /*0640*/  IMAD.WIDE.U32 R12, R15, R9, RZ ;  /* 0x000000090f0c7225 */ /* 0x000fc600078e00ff */
[----:B------:R-:W-:Y:S01]  /*0650*/  IADD3.X R10, PT, PT, RZ, RZ, R10, P2, P1 ;  /* 0x000000ffff0a7210 */ /* 0x000fe200017e240a */
[----:B------:R-:W-:Y:S01]  /*0660*/  IMAD R13, R15, R11, R13 ;  /* 0x0000000b0f0d7224 */ /* 0x000fe200078e020d */
[----:B------:R-:W-:-:S03]  /*0670*/  IADD3 R17, P0, PT, RZ, -R12, RZ ;  /* 0x8000000cff117210 */ /* 0x000fc60007f1e0ff */
[----:B------:R-:W-:Y:S02]  /*0680*/  IMAD R13, R10, R9, R13 ;  /* 0x000000090a0d7224 */ /* 0x000fe400078e020d */
[----:B------:R-:W-:-:S04]  /*0690*/  IMAD.HI.U32 R14, R15, R17, RZ ;  /* 0x000000110f0e7227 */ /* 0x000fc800078e00ff */
[----:B------:R-:W-:-:S04]  /*06a0*/  IMAD.X R13, RZ, RZ, ~R13, P0 ;  /* 0x000000ffff0d7224 */ /* 0x000fc800000e0e0d */
[----:B------:R-:W-:-:S04]  /*06b0*/  IMAD.WIDE.U32 R14, P0, R15, R13, R14 ;  /* 0x0000000d0f0e7225 */ /* 0x000fc8000780000e */
[C---:B------:R-:W-:Y:S02]  /*06c0*/  IMAD R12, R10.reuse, R13, RZ ;  /* 0x0000000d0a0c7224 */ /* 0x040fe400078e02ff */
[----:B------:R-:W-:-:S04]  /*06d0*/  IMAD.HI.U32 R15, P1, R10, R17, R14 ;  /* 0x000000110a0f7227 */ /* 0x000fc8000782000e */
[----:B------:R-:W-:Y:S01]  /*06e0*/  IMAD.HI.U32 R13, R10, R13, RZ ;  /* 0x0000000d0a0d7227 */ /* 0x000fe200078e00ff */
[----:B------:R-:W-:-:S04]  /*06f0*/  IADD3 R15, P2, PT, R12, R15, RZ ;  /* 0x0000000f0c0f7210 */ /* 0x000fc80007f5e0ff */
[----:B------:R-:W-:Y:S01]  /*0700*/  IADD3.X R10, PT, PT, R13, R10, RZ, P0, !PT ;  /* 0x0000000a0d0a7210 */ /* 0x000fe200007fe4ff */
[----:B------:R-:W-:-:S03]  /*0710*/  IMAD.HI.U32 R12, R15, R4, RZ ;  /* 0x000000040f0c7227 */ /* 0x000fc600078e00ff */
[----:B------:R-:W-:Y:S01]  /*0720*/  IADD3.X R17, PT, PT, RZ, RZ, R10, P2, P1 ;  /* 0x000000ffff117210 */ /* 0x000fe200017e240a */
[----:B------:R-:W-:Y:S02]  /*0730*/  IMAD.MOV.U32 R13, RZ, RZ, RZ ;  /* 0x000000ffff0d7224 */ /* 0x000fe400078e00ff */
[----:B------:R-:W-:-:S04]  /*0740*/  IMAD.WIDE.U32 R12, R15, R3, R12 ;  /* 0x000000030f0c7225 */ /* 0x000fc800078e000c */
[C---:B------:R-:W-:Y:S02]  /*0750*/  IMAD R15, R17.reuse, R3, RZ ;  /* 0x00000003110f7224 */ /* 0x040fe400078e02ff */
[----:B------:R-:W-:-:S04]  /*0760*/  IMAD.HI.U32 R12, P0, R17, R4, R12 ;  /* 0x00000004110c7227 */ /* 0x000fc8000780000c */
[----:B------:R-:W-:Y:S01]  /*0770*/  IMAD.HI.U32 R10, R17, R3, RZ ;  /* 0x00000003110a7227 */ /* 0x000fe200078e00ff */
[----:B------:R-:W-:-:S04]  /*0780*/  IADD3 R14, P1, PT, R15, R12, RZ ;  /* 0x0000000c0f0e7210 */ /* 0x000fc80007f3e0ff */
[----:B------:R-:W-:Y:S01]  /*0790*/  IADD3.X R10, PT, PT, R10, RZ, RZ, P0, !PT ;  /* 0x000000ff0a0a7210 */ /* 0x000fe200007fe4ff */
[----:B------:R-:W-:-:S04]  /*07a0*/  IMAD.WIDE.U32 R12, R14, R9, RZ ;  /* 0x000000090e0c7225 */ /* 0x000fc800078e00ff */
[----:B------:R-:W-:Y:S01]  /*07b0*/  IMAD.X R10, RZ, RZ, R10, P1 ;  /* 0x000000ffff0a7224 */ /* 0x000fe200008e060a */
[----:B------:R-:W-:Y:S01]  /*07c0*/  IADD3 R18, P1, PT, -R12, R4, RZ ;  /* 0x000000040c127210 */ /* 0x000fe20007f3e1ff */
[----:B------:R-:W-:-:S03]  /*07d0*/  IMAD R14, R14, R11, R13 ;  /* 0x0000000b0e0e7224 */ /* 0x000fc600078e020d */
[-C--:B------:R-:W-:Y:S01]  /*07e0*/  ISETP.GE.U32.AND P0, PT, R18, R9.reuse, PT ;  /* 0x000000091200720c */ /* 0x080fe20003f06070 */
[----:B------:R-:W-:-:S05]  /*07f0*/  IMAD R13, R10, R9, R14 ;  /* 0x000000090a0d7224 */ /* 0x000fca00078e020e */
[----:B------:R-:W-:Y:S01]  /*0800*/  IADD3.X R10, PT, PT, ~R13, R3, RZ, P1, !PT ;  /* 0x000000030d0a7210 */ /* 0x000fe20000ffe5ff */
[----:B------:R-:W-:Y:S01]  /*0810*/  HFMA2 R13, -RZ, RZ, 0, 0 ;  /* 0x00000000ff0d7431 */ /* 0x000fe200000001ff */
[----:B------:R-:W-:Y:S02]  /*0820*/  IADD3 R12, P1, PT, -R9, R18, RZ ;  /* 0x00000012090c7210 */ /* 0x000fe40007f3e1ff */
[----:B------:R-:W-:-:S03]  /*0830*/  ISETP.GE.U32.AND.EX P0, PT, R10, R11, PT, P0 ;  /* 0x0000000b0a00720c */ /* 0x000fc60003f06100 */
[----:B------:R-:W-:Y:S01]  /*0840*/  IMAD.X R16, R10, 0x1, ~R11, P1 ;  /* 0x000000010a107824 */ /* 0x000fe200008e0e0b */
[----:B------:R-:W-:Y:S02]  /*0850*/  SEL R12, R12, R18, P0 ;  /* 0x000000120c0c7207 */ /* 0x000fe40000000000 */
[C---:B------:R-:W-:Y:S02]  /*0860*/  ISETP.NE.U32.AND P1, PT, R9.reuse, RZ, PT ;  /* 0x000000ff0900720c */ /* 0x040fe40003f25070 */
[----:B------:R-:W-:Y:S02]  /*0870*/  SEL R16, R16, R10, P0 ;  /* 0x0000000a10107207 */ /* 0x000fe40000000000 */
[----:B------:R-:W-:Y:S02]  /*0880*/  ISETP.GE.U32.AND P0, PT, R12, R9, PT ;  /* 0x000000090c00720c */ /* 0x000fe40003f06070 */
[----:B------:R-:W-:Y:S02]  /*0890*/  IADD3 R10, P2, PT, -R9, R12, RZ ;  /* 0x0000000c090a7210 */ /* 0x000fe40007f5e1ff */
[----:B------:R-:W-:-:S02]  /*08a0*/  ISETP.GE.U32.AND.EX P0, PT, R16, R11, PT, P0 ;  /* 0x0000000b1000720c */ /* 0x000fc40003f06100 */
[C---:B------:R-:W-:Y:S02]  /*08b0*/  IADD3.X R14, PT, PT, ~R11.reuse, R16, RZ, P2, !PT ;  /* 0x000000100b0e7210 */ /* 0x040fe400017fe5ff */
[----:B------:R-:W-:Y:S01]  /*08c0*/  SEL R10, R10, R12, P0 ;  /* 0x0000000c0a0a7207 */ /* 0x000fe20000000000 */
[----:B------:R-:W-:Y:S01]  /*08d0*/  IMAD.MOV.U32 R12, RZ, RZ, R0 ;  /* 0x000000ffff0c7224 */ /* 0x000fe200078e0000 */
[----:B------:R-:W-:Y:S02]  /*08e0*/  ISETP.NE.AND.EX P1, PT, R11, RZ, PT, P1 ;  /* 0x000000ff0b00720c */ /* 0x000fe40003f25310 */
[----:B------:R-:W-:Y:S02]  /*08f0*/  SEL R14, R14, R16, P0 ;  /* 0x000000100e0e7207 */ /* 0x000fe40000000000 */
[----:B------:R-:W-:Y:S02]  /*0900*/  SEL R10, R10, 0xffffffff, P1 ;  /* 0xffffffff0a0a7807 */ /* 0x000fe40000800000 */
[----:B------:R-:W-:Y:S01]  /*0910*/  SEL R14, R14, 0xffffffff, P1 ;  /* 0xffffffff0e0e7807 */ /* 0x000fe20000800000 */
[----:B------:R-:W-:Y:S06]  /*0920*/  RET.REL.NODEC R12 `(_Z7isPrimePix) ;  /* 0xfffffff40cb47950 */ /* 0x000fec0003c3ffff */
        .weak           $__internal_1_$__cuda_sm20_sqrt_rn_f32_slowpath
        .type           $__internal_1_$__cuda_sm20_sqrt_rn_f32_slowpath,@function
        .size           $__internal_1_$__cuda_sm20_sqrt_rn_f32_slowpath,(.L_x_13 - $__internal_1_$__cuda_sm20_sqrt_rn_f32_slowpath)
$__internal_1_$__cuda_sm20_sqrt_rn_f32_slowpath:
[----:B------:R-:W-:-:S13]  /*0930*/  LOP3.LUT P0, RZ, R0, 0x7fffffff, RZ, 0xc0, !PT ;  /* 0x7fffffff00ff7812 */ /* 0x000fda000780c0ff */
[----:B------:R-:W-:Y:S01]  /*0940*/  @!P0 IMAD.MOV.U32 R6, RZ, RZ, R0 ;  /* 0x000000ffff068224 */ /* 0x000fe200078e0000 */
[----:B------:R-:W-:Y:S06]  /*0950*/  @!P0 BRA `(.L_x_10) ;  /* 0x0000000000408947 */ /* 0x000fec0003800000 */
[----:B------:R-:W-:-:S13]  /*0960*/  FSETP.GEU.FTZ.AND P0, PT, R0, RZ, PT ;  /* 0x000000ff0000720b */ /* 0x000fda0003f1e000 */
[----:B------:R-:W-:Y:S01]  /*0970*/  @!P0 MOV R6, 0x7fffffff ;  /* 0x7fffffff00068802 */ /* 0x000fe20000000f00 */
[----:B------:R-:W-:Y:S06]  /*0980*/  @!P0 BRA `(.L_x_10) ;  /* 0x0000000000348947 */ /* 0x000fec0003800000 */
[----:B------:R-:W-:-:S13]  /*0990*/  FSETP.GTU.FTZ.AND P0, PT, |R0|, +INF , PT ;  /* 0x7f8000000000780b */ /* 0x000fda0003f1c200 */
[----:B------:R-:W-:Y:S01]  /*09a0*/  @P0 FADD.FTZ R6, R0, 1 ;  /* 0x3f80000000060421 */ /* 0x000fe20000010000 */
[----:B------:R-:W-:Y:S06]  /*09b0*/  @P0 BRA `(.L_x_10) ;  /* 0x0000000000280947 */ /* 0x000fec0003800000 */
[----:B------:R-:W-:-:S13]  /*09c0*/  FSETP.NEU.FTZ.AND P0, PT, |R0|, +INF , PT ;  /* 0x7f8000000000780b */ /* 0x000fda0003f1d200 */
[----:B------:R-:W-:-:S04]  /*09d0*/  @P0 FFMA R7, R0, 1.84467440737095516160e+19, RZ ;  /* 0x5f80000000070823 */ /* 0x000fc800000000ff */
[----:B------:R-:W0:Y:S02]  /*09e0*/  @P0 MUFU.RSQ R6, R7 ;  /* 0x0000000700060308 */ /* 0x000e240000001400 */
[----:B0-----:R-:W-:Y:S01]  /*09f0*/  @P0 FMUL.FTZ R10, R7, R6 ;  /* 0x00000006070a0220 */ /* 0x001fe20000410000 */
[----:B------:R-:W-:Y:S01]  /*0a00*/  @P0 FMUL.FTZ R11, R6, 0.5 ;  /* 0x3f000000060b0820 */ /* 0x000fe20000410000 */
[----:B------:R-:W-:Y:S02]  /*0a10*/  @!P0 IMAD.MOV.U32 R6, RZ, RZ, R0 ;  /* 0x000000ffff068224 */ /* 0x000fe400078e0000 */
[----:B------:R-:W-:-:S04]  /*0a20*/  @P0 FADD.FTZ R9, -R10, -RZ ;  /* 0x800000ff0a090221 */ /* 0x000fc80000010100 */
[----:B------:R-:W-:-:S04]  /*0a30*/  @P0 FFMA R9, R10, R9, R7 ;  /* 0x000000090a090223 */ /* 0x000fc80000000007 */
[----:B------:R-:W-:-:S04]  /*0a40*/  @P0 FFMA R9, R9, R11, R10 ;  /* 0x0000000b09090223 */ /* 0x000fc8000000000a */
[----:B------:R-:W-:-:S07]  /*0a50*/  @P0 FMUL.FTZ R6, R9, 2.3283064365386962891e-10 ;  /* 0x2f80000009060820 */ /* 0x000fce0000410000 */
.L_x_10:
[----:B------:R-:W-:Y:S01]  /*0a60*/  HFMA2 R7, -RZ, RZ, 0, 0 ;  /* 0x00000000ff077431 */ /* 0x000fe200000001ff */
[----:B------:R-:W-:Y:S01]  /*0a70*/  MOV R0, R6 ;  /* 0x0000000600007202 */ /* 0x000fe20000000f00 */
[----:B------:R-:W-:-:S04]  /*0a80*/  IMAD.MOV.U32 R6, RZ, RZ, R12 ;  /* 0x000000ffff067224 */ /* 0x000fc800078e000c */
[----:B------:R-:W-:Y:S05]  /*0a90*/  RET.REL.NODEC R6 `(_Z7isPrimePix) ;  /* 0xfffffff406587950 */ /* 0x000fea0003c3ffff */
.L_x_11:
[----:B------:R-:W-:-:S00]  /*0aa0*/  BRA `(.L_x_11) ;  /* 0xfffffffc00fc7947 */ /* 0x000fc0000383ffff */
[----:B------:R-:W-:-:S00]  /*0ab0*/  NOP ;  /* 0x0000000000007918 */ /* 0x000fc00000000000 */
        /* <DEDUP_REMOVED lines=12> */
.L_x_13:


//--------------------- .nv.shared.reserved.0     --------------------------
	.section	.nv.shared.reserved.0,"aw",@nobits
	.weak		__nv_reservedSMEM_offset_0_alias
	.size		__nv_reservedSMEM_offset_0_alias, 0, 64
	.other		__nv_reservedSMEM_offset_0_alias,@"STO_CUDA_RESERVED_SHARED STV_DEFAULT"
__nv_reservedSMEM_offset_0_alias:
	.zero		0
	.zero		64


//--------------------- .nv.constant0._Z7isPrimePix --------------------------
	.section	.nv.constant0._Z7isPrimePix,"a",@progbits
	.sectionflags	@""
	.align	4
.nv.constant0._Z7isPrimePix:
	.zero		912


//--------------------- SYMBOLS --------------------------

	.type		.nv.reservedSmem.offset0,@object
	.size		.nv.reservedSmem.offset0,0x4
